//
// Generated by NVIDIA NVVM Compiler
//
// Compiler Build ID: CL-36424714
// Cuda compilation tools, release 13.0, V13.0.88
// Based on NVVM 20.0.0
//

.version 9.0
.target sm_100
.address_size 64

	// .globl	_Z8VecAdd10Pfi

.visible .entry _Z8VecAdd10Pfi(
	.param .u64 .ptr .align 1 _Z8VecAdd10Pfi_param_0,
	.param .u32 _Z8VecAdd10Pfi_param_1
)
{
	.reg .pred 	%p<2>;
	.reg .b32 	%r<5>;
	.reg .b32 	%f<3>;
	.reg .b64 	%rd<7>;

	ld.param.u64 	%rd2, [_Z8VecAdd10Pfi_param_0];
	ld.param.s32 	%rd3, [_Z8VecAdd10Pfi_param_1];
	mov.u32 	%r1, %ntid.x;
	mov.u32 	%r2, %ctaid.x;
	mov.u32 	%r3, %tid.x;
	mad.lo.s32 	%r4, %r1, %r2, %r3;
	cvt.u64.u32 	%rd1, %r4;
	setp.ge.u64 	%p1, %rd1, %rd3;
	@%p1 bra 	$L__BB0_2;
	cvta.to.global.u64 	%rd4, %rd2;
	shl.b64 	%rd5, %rd1, 2;
	add.s64 	%rd6, %rd4, %rd5;
	ld.global.f32 	%f1, [%rd6];
	add.f32 	%f2, %f1, 0f41200000;
	st.global.f32 	[%rd6], %f2;
$L__BB0_2:
	ret;

}


// ===== COMPILED SASS (sm_100) =====

	.target	sm_100

	.elftype	@"ET_EXEC"


//--------------------- .note.nv.tkinfo           --------------------------
	.section	.note.nv.tkinfo,"",@"SHT_NOTE"
	.sectionflags	@"SHF_NOTE_NV_TKINFO"
	.tkinfo
        /*0018*/ 	.word	0x00000002
        /*0030*/ 	.string	""
        /*0030*/ 	.string	"ptxas"
        /*0030*/ 	.string	"Cuda compilation tools, release 13.0, V13.0.88"
        /*0030*/ 	.string	"Build cuda_13.0.r13.0/compiler.36424714_0"
        /*0030*/ 	.string	"-arch sm_100 -m 64 "



//--------------------- .note.nv.cuinfo           --------------------------
	.section	.note.nv.cuinfo,"",@"SHT_NOTE"
	.sectionflags	@"SHF_NOTE_NV_CUINFO"
        /*0018*/ 	.short	0x0002
        /*001a*/ 	.short	0x0064
        /*001c*/ 	.short	0x0082
	.zero		2


//--------------------- .nv.info                  --------------------------
	.section	.nv.info,"",@"SHT_CUDA_INFO"
	.align	4


	//----- nvinfo : EIATTR_REGCOUNT
	.align		4
        /*0000*/ 	.byte	0x04, 0x2f
        /*0002*/ 	.short	(.L_1 - .L_0)
	.align		4
.L_0:
        /*0004*/ 	.word	index@(_Z8VecAdd10Pfi)
        /*0008*/ 	.word	0x00000008


	//----- nvinfo : EIATTR_FRAME_SIZE
	.align		4
.L_1:
        /*000c*/ 	.byte	0x04, 0x11
        /*000e*/ 	.short	(.L_3 - .L_2)
	.align		4
.L_2:
        /*0010*/ 	.word	index@(_Z8VecAdd10Pfi)
        /*0014*/ 	.word	0x00000000


	//----- nvinfo : EIATTR_MIN_STACK_SIZE
	.align		4
.L_3:
        /*0018*/ 	.byte	0x04, 0x12
        /*001a*/ 	.short	(.L_5 - .L_4)
	.align		4
.L_4:
        /*001c*/ 	.word	index@(_Z8VecAdd10Pfi)
        /*0020*/ 	.word	0x00000000
.L_5:


//--------------------- .nv.compat                --------------------------
	.section	.nv.compat,"",@"SHT_CUDA_COMPAT_INFO"
	.align	4
        /*0000*/ 	.byte	0x02, 0x09, 0x00, 0x00, 0x02, 0x02, 0x01, 0x00, 0x02, 0x05, 0x05, 0x00, 0x03, 0x07, 0x01, 0x01
        /*0010*/ 	.byte	0x02, 0x03, 0x00, 0x00, 0x02, 0x06, 0x01, 0x00, 0x04, 0x0b, 0x08, 0x00, 0x09, 0x00, 0x00, 0x00
        /*0020*/ 	.byte	0x00, 0x00, 0x00, 0x00


//--------------------- .nv.info._Z8VecAdd10Pfi   --------------------------
	.section	.nv.info._Z8VecAdd10Pfi,"",@"SHT_CUDA_INFO"
	.sectionflags	@""
	.align	4


	//----- nvinfo : EIATTR_CUDA_API_VERSION
	.align		4
        /*0000*/ 	.byte	0x04, 0x37
        /*0002*/ 	.short	(.L_7 - .L_6)
.L_6:
        /*0004*/ 	.word	0x00000082


	//----- nvinfo : EIATTR_KPARAM_INFO
	.align		4
.L_7:
        /*0008*/ 	.byte	0x04, 0x17
        /*000a*/ 	.short	(.L_9 - .L_8)
.L_8:
        /*000c*/ 	.word	0x00000000
        /*0010*/ 	.short	0x0001
        /*0012*/ 	.short	0x0008
        /*0014*/ 	.byte	0x00, 0xf0, 0x11, 0x00


	//----- nvinfo : EIATTR_KPARAM_INFO
	.align		4
.L_9:
        /*0018*/ 	.byte	0x04, 0x17
        /*001a*/ 	.short	(.L_11 - .L_10)
.L_10:
        /*001c*/ 	.word	0x00000000
        /*0020*/ 	.short	0x0000
        /*0022*/ 	.short	0x0000
        /*0024*/ 	.byte	0x00, 0xf5, 0x21, 0x00


	//----- nvinfo : EIATTR_SPARSE_MMA_MASK
	.align		4
.L_11:
        /*0028*/ 	.byte	0x03, 0x50
        /*002a*/ 	.short	0x0000


	//----- nvinfo : EIATTR_MAXREG_COUNT
	.align		4
        /*002c*/ 	.byte	0x03, 0x1b
        /*002e*/ 	.short	0x00ff


	//----- nvinfo : EIATTR_MERCURY_ISA_VERSION
	.align		4
        /*0030*/ 	.byte	0x03, 0x5f
        /*0032*/ 	.short	0x0101


	//----- nvinfo : EIATTR_VRC_CTA_INIT_COUNT
	.align		4
        /*0034*/ 	.byte	0x02, 0x4a
	.zero		1
	.zero		1


	//----- nvinfo : EIATTR_EXIT_INSTR_OFFSETS
	.align		4
        /*0038*/ 	.byte	0x04, 0x1c
        /*003a*/ 	.short	(.L_13 - .L_12)


	//   ....[0]....
.L_12:
        /*003c*/ 	.word	0x00000090


	//   ....[1]....
        /*0040*/ 	.word	0x00000110


	//----- nvinfo : EIATTR_CBANK_PARAM_SIZE
	.align		4
.L_13:
        /*0044*/ 	.byte	0x03, 0x19
        /*0046*/ 	.short	0x000c


	//----- nvinfo : EIATTR_PARAM_CBANK
	.align		4
        /*0048*/ 	.byte	0x04, 0x0a
        /*004a*/ 	.short	(.L_15 - .L_14)
	.align		4
.L_14:
        /*004c*/ 	.word	index@(.nv.constant0._Z8VecAdd10Pfi)
        /*0050*/ 	.short	0x0380
        /*0052*/ 	.short	0x000c


	//----- nvinfo : EIATTR_SW_WAR
	.align		4
.L_15:
        /*0054*/ 	.byte	0x04, 0x36
        /*0056*/ 	.short	(.L_17 - .L_16)
.L_16:
        /*0058*/ 	.word	0x00000008
.L_17:


//--------------------- .nv.callgraph             --------------------------
	.section	.nv.callgraph,"",@"SHT_CUDA_CALLGRAPH"
	.align	4
	.sectionentsize	8
	.align		4
        /*0000*/ 	.word	0x00000000
	.align		4
        /*0004*/ 	.word	0xffffffff
	.align		4
        /*0008*/ 	.word	0x00000000
	.align		4
        /*000c*/ 	.word	0xfffffffe
	.align		4
        /*0010*/ 	.word	0x00000000
	.align		4
        /*0014*/ 	.word	0xfffffffd
	.align		4
        /*0018*/ 	.word	0x00000000
	.align		4
        /*001c*/ 	.word	0xfffffffc


//--------------------- .text._Z8VecAdd10Pfi      --------------------------
	.section	.text._Z8VecAdd10Pfi,"ax",@progbits
	.align	128
        .global         _Z8VecAdd10Pfi
        .type           _Z8VecAdd10Pfi,@function
        .size           _Z8VecAdd10Pfi,(.L_x_1 - _Z8VecAdd10Pfi)
        .other          _Z8VecAdd10Pfi,@"STO_CUDA_ENTRY STV_DEFAULT"
_Z8VecAdd10Pfi:
.text._Z8VecAdd10Pfi:
[----:B------:R-:W-:Y:S01]  /*0000*/  LDC R1, c[0x0][0x37c] ;  /* 0x0000df00ff017b82 */ /* 0x000fe20000000800 */
[----:B------:R-:W0:Y:S01]  /*0010*/  S2R R0, SR_CTAID.X ;  /* 0x0000000000007919 */ /* 0x000e220000002500 */
[----:B------:R-:W0:Y:S01]  /*0020*/  LDCU UR4, c[0x0][0x360] ;  /* 0x00006c00ff0477ac */ /* 0x000e220008000800 */
[----:B------:R-:W0:Y:S01]  /*0030*/  S2R R3, SR_TID.X ;  /* 0x0000000000037919 */ /* 0x000e220000002100 */
[----:B------:R-:W1:Y:S01]  /*0040*/  LDCU UR5, c[0x0][0x388] ;  /* 0x00007100ff0577ac */ /* 0x000e620008000800 */
[----:B0-----:R-:W-:Y:S01]  /*0050*/  IMAD R0, R0, UR4, R3 ;  /* 0x0000000400007c24 */ /* 0x001fe2000f8e0203 */
[----:B-1----:R-:W-:-:S04]  /*0060*/  USHF.R.S32.HI UR4, URZ, 0x1f, UR5 ;  /* 0x0000001fff047899 */ /* 0x002fc80008011405 */
[----:B------:R-:W-:-:S04]  /*0070*/  ISETP.GE.U32.AND P0, PT, R0, UR5, PT ;  /* 0x0000000500007c0c */ /* 0x000fc8000bf06070 */
[----:B------:R-:W-:-:S13]  /*0080*/  ISETP.GE.U32.AND.EX P0, PT, RZ, UR4, PT, P0 ;  /* 0x00000004ff007c0c */ /* 0x000fda000bf06100 */
[----:B------:R-:W-:Y:S05]  /*0090*/  @P0 EXIT ;  /* 0x000000000000094d */ /* 0x000fea0003800000 */
[----:B------:R-:W0:Y:S01]  /*00a0*/  LDCU.64 UR6, c[0x0][0x380] ;  /* 0x00007000ff0677ac */ /* 0x000e220008000a00 */
[----:B------:R-:W1:Y:S01]  /*00b0*/  LDCU.64 UR4, c[0x0][0x358] ;  /* 0x00006b00ff0477ac */ /* 0x000e620008000a00 */
[----:B0-----:R-:W-:-:S04]  /*00c0*/  LEA R2, P0, R0, UR6, 0x2 ;  /* 0x0000000600027c11 */ /* 0x001fc8000f8010ff */
[----:B------:R-:W-:-:S05]  /*00d0*/  LEA.HI.X R3, R0, UR7, RZ, 0x2, P0 ;  /* 0x0000000700037c11 */ /* 0x000fca00080f14ff */
[----:B-1----:R-:W2:Y:S02]  /*00e0*/  LDG.E R0, desc[UR4][R2.64] ;  /* 0x0000000402007981 */ /* 0x002ea4000c1e1900 */
[----:B--2---:R-:W-:-:S05]  /*00f0*/  FADD R5, R0, 10 ;  /* 0x4120000000057421 */ /* 0x004fca0000000000 */
[----:B------:R-:W-:Y:S01]  /*0100*/  STG.E desc[UR4][R2.64], R5 ;  /* 0x0000000502007986 */ /* 0x000fe2000c101904 */
[----:B------:R-:W-:Y:S05]  /*0110*/  EXIT ;  /* 0x000000000000794d */ /* 0x000fea0003800000 */
.L_x_0:
[----:B------:R-:W-:-:S00]  /*0120*/  BRA `(.L_x_0) ;  /* 0xfffffffc00fc7947 */ /* 0x000fc0000383ffff */
[----:B------:R-:W-:-:S00]  /*0130*/  NOP ;  /* 0x0000000000007918 */ /* 0x000fc00000000000 */
        /* <DEDUP_REMOVED lines=12> */
.L_x_1:


//--------------------- .nv.shared.reserved.0     --------------------------
	.section	.nv.shared.reserved.0,"aw",@nobits
	.weak		__nv_reservedSMEM_offset_0_alias
	.size		__nv_reservedSMEM_offset_0_alias, 0, 64
	.other		__nv_reservedSMEM_offset_0_alias,@"STO_CUDA_RESERVED_SHARED STV_DEFAULT"
__nv_reservedSMEM_offset_0_alias:
	.zero		0
	.zero		64


//--------------------- .nv.constant0._Z8VecAdd10Pfi --------------------------
	.section	.nv.constant0._Z8VecAdd10Pfi,"a",@progbits
	.sectionflags	@""
	.align	4
.nv.constant0._Z8VecAdd10Pfi:
	.zero		908


//--------------------- SYMBOLS --------------------------

	.type		.nv.reservedSmem.offset0,@object
	.size		.nv.reservedSmem.offset0,0x4
